//
// Generated by NVIDIA NVVM Compiler
//
// Compiler Build ID: CL-36424714
// Cuda compilation tools, release 13.0, V13.0.88
// Based on NVVM 20.0.0
//

.version 9.0
.target sm_100
.address_size 64

	// .globl	_Z9MatrixMulPfS_S_i
// _ZZ9MatrixMulPfS_S_iE6tile_A has been demoted
// _ZZ9MatrixMulPfS_S_iE6tile_B has been demoted

.visible .entry _Z9MatrixMulPfS_S_i(
	.param .u64 .ptr .align 1 _Z9MatrixMulPfS_S_i_param_0,
	.param .u64 .ptr .align 1 _Z9MatrixMulPfS_S_i_param_1,
	.param .u64 .ptr .align 1 _Z9MatrixMulPfS_S_i_param_2,
	.param .u32 _Z9MatrixMulPfS_S_i_param_3
)
{
	.reg .pred 	%p<9>;
	.reg .b32 	%r<81>;
	.reg .b32 	%f<242>;
	.reg .b64 	%rd<48>;
	// demoted variable
	.shared .align 4 .b8 _ZZ9MatrixMulPfS_S_iE6tile_A[400];
	// demoted variable
	.shared .align 4 .b8 _ZZ9MatrixMulPfS_S_iE6tile_B[400];
	ld.param.u32 	%r35, [_Z9MatrixMulPfS_S_i_param_3];
	mov.u32 	%r36, %ctaid.y;
	mov.u32 	%r1, %tid.y;
	mad.lo.s32 	%r2, %r36, 10, %r1;
	mov.u32 	%r37, %ctaid.x;
	mul.lo.s32 	%r3, %r37, 10;
	mov.u32 	%r4, %tid.x;
	add.s32 	%r5, %r3, %r4;
	mul.hi.s32 	%r38, %r35, 1717986919;
	shr.u32 	%r39, %r38, 31;
	shr.s32 	%r40, %r38, 2;
	add.s32 	%r6, %r40, %r39;
	setp.lt.s32 	%p1, %r35, 10;
	mov.f32 	%f241, 0f00000000;
	@%p1 bra 	$L__BB0_9;
	mad.lo.s32 	%r7, %r35, %r2, %r4;
	mul.lo.s32 	%r42, %r1, 40;
	mov.u32 	%r43, _ZZ9MatrixMulPfS_S_iE6tile_A;
	add.s32 	%r8, %r43, %r42;
	shl.b32 	%r44, %r4, 2;
	add.s32 	%r9, %r8, %r44;
	mov.u32 	%r45, _ZZ9MatrixMulPfS_S_iE6tile_B;
	add.s32 	%r11, %r45, %r44;
	add.s32 	%r10, %r11, %r42;
	add.s32 	%r46, %r6, -1;
	setp.lt.u32 	%p2, %r46, 3;
	mov.f32 	%f241, 0f00000000;
	mov.b32 	%r80, 0;
	@%p2 bra 	$L__BB0_4;
	and.b32  	%r80, %r6, 268435452;
	neg.s32 	%r78, %r80;
	add.s32 	%r77, %r7, 20;
	add.s32 	%r48, %r1, 30;
	mad.lo.s32 	%r49, %r35, %r48, %r4;
	add.s32 	%r76, %r49, %r3;
	add.s32 	%r50, %r1, 20;
	mad.lo.s32 	%r51, %r35, %r50, %r4;
	add.s32 	%r75, %r51, %r3;
	add.s32 	%r52, %r1, 10;
	mad.lo.s32 	%r53, %r35, %r52, %r4;
	add.s32 	%r74, %r53, %r3;
	mad.lo.s32 	%r54, %r1, %r35, %r4;
	add.s32 	%r73, %r54, %r3;
	mov.f32 	%f241, 0f00000000;
$L__BB0_3:
	.pragma "nounroll";
	ld.param.u64 	%rd44, [_Z9MatrixMulPfS_S_i_param_1];
	ld.param.u64 	%rd41, [_Z9MatrixMulPfS_S_i_param_0];
	add.s32 	%r55, %r77, -20;
	cvta.to.global.u64 	%rd4, %rd41;
	mul.wide.u32 	%rd5, %r55, 4;
	add.s64 	%rd6, %rd4, %rd5;
	ld.global.f32 	%f14, [%rd6];
	st.shared.f32 	[%r9], %f14;
	cvta.to.global.u64 	%rd7, %rd44;
	mul.wide.u32 	%rd8, %r73, 4;
	add.s64 	%rd9, %rd7, %rd8;
	ld.global.f32 	%f15, [%rd9];
	st.shared.f32 	[%r10], %f15;
	bar.sync 	0;
	ld.shared.f32 	%f16, [%r8];
	ld.shared.f32 	%f17, [%r11];
	fma.rn.f32 	%f18, %f16, %f17, %f241;
	ld.shared.f32 	%f19, [%r8+4];
	ld.shared.f32 	%f20, [%r11+40];
	fma.rn.f32 	%f21, %f19, %f20, %f18;
	ld.shared.f32 	%f22, [%r8+8];
	ld.shared.f32 	%f23, [%r11+80];
	fma.rn.f32 	%f24, %f22, %f23, %f21;
	ld.shared.f32 	%f25, [%r8+12];
	ld.shared.f32 	%f26, [%r11+120];
	fma.rn.f32 	%f27, %f25, %f26, %f24;
	ld.shared.f32 	%f28, [%r8+16];
	ld.shared.f32 	%f29, [%r11+160];
	fma.rn.f32 	%f30, %f28, %f29, %f27;
	ld.shared.f32 	%f31, [%r8+20];
	ld.shared.f32 	%f32, [%r11+200];
	fma.rn.f32 	%f33, %f31, %f32, %f30;
	ld.shared.f32 	%f34, [%r8+24];
	ld.shared.f32 	%f35, [%r11+240];
	fma.rn.f32 	%f36, %f34, %f35, %f33;
	ld.shared.f32 	%f37, [%r8+28];
	ld.shared.f32 	%f38, [%r11+280];
	fma.rn.f32 	%f39, %f37, %f38, %f36;
	ld.shared.f32 	%f40, [%r8+32];
	ld.shared.f32 	%f41, [%r11+320];
	fma.rn.f32 	%f42, %f40, %f41, %f39;
	ld.shared.f32 	%f43, [%r8+36];
	ld.shared.f32 	%f44, [%r11+360];
	fma.rn.f32 	%f45, %f43, %f44, %f42;
	bar.sync 	0;
	add.s32 	%r56, %r77, -10;
	mul.wide.u32 	%rd10, %r56, 4;
	add.s64 	%rd11, %rd4, %rd10;
	ld.global.f32 	%f46, [%rd11];
	st.shared.f32 	[%r9], %f46;
	mul.wide.u32 	%rd12, %r74, 4;
	add.s64 	%rd13, %rd7, %rd12;
	ld.global.f32 	%f47, [%rd13];
	st.shared.f32 	[%r10], %f47;
	bar.sync 	0;
	ld.shared.f32 	%f48, [%r8];
	ld.shared.f32 	%f49, [%r11];
	fma.rn.f32 	%f50, %f48, %f49, %f45;
	ld.shared.f32 	%f51, [%r8+4];
	ld.shared.f32 	%f52, [%r11+40];
	fma.rn.f32 	%f53, %f51, %f52, %f50;
	ld.shared.f32 	%f54, [%r8+8];
	ld.shared.f32 	%f55, [%r11+80];
	fma.rn.f32 	%f56, %f54, %f55, %f53;
	ld.shared.f32 	%f57, [%r8+12];
	ld.shared.f32 	%f58, [%r11+120];
	fma.rn.f32 	%f59, %f57, %f58, %f56;
	ld.shared.f32 	%f60, [%r8+16];
	ld.shared.f32 	%f61, [%r11+160];
	fma.rn.f32 	%f62, %f60, %f61, %f59;
	ld.shared.f32 	%f63, [%r8+20];
	ld.shared.f32 	%f64, [%r11+200];
	fma.rn.f32 	%f65, %f63, %f64, %f62;
	ld.shared.f32 	%f66, [%r8+24];
	ld.shared.f32 	%f67, [%r11+240];
	fma.rn.f32 	%f68, %f66, %f67, %f65;
	ld.shared.f32 	%f69, [%r8+28];
	ld.shared.f32 	%f70, [%r11+280];
	fma.rn.f32 	%f71, %f69, %f70, %f68;
	ld.shared.f32 	%f72, [%r8+32];
	ld.shared.f32 	%f73, [%r11+320];
	fma.rn.f32 	%f74, %f72, %f73, %f71;
	ld.shared.f32 	%f75, [%r8+36];
	ld.shared.f32 	%f76, [%r11+360];
	fma.rn.f32 	%f77, %f75, %f76, %f74;
	bar.sync 	0;
	add.s32 	%r57, %r77, 10;
	mul.wide.u32 	%rd14, %r77, 4;
	add.s64 	%rd15, %rd4, %rd14;
	ld.global.f32 	%f78, [%rd15];
	st.shared.f32 	[%r9], %f78;
	mul.wide.u32 	%rd16, %r75, 4;
	add.s64 	%rd17, %rd7, %rd16;
	ld.global.f32 	%f79, [%rd17];
	st.shared.f32 	[%r10], %f79;
	bar.sync 	0;
	ld.shared.f32 	%f80, [%r8];
	ld.shared.f32 	%f81, [%r11];
	fma.rn.f32 	%f82, %f80, %f81, %f77;
	ld.shared.f32 	%f83, [%r8+4];
	ld.shared.f32 	%f84, [%r11+40];
	fma.rn.f32 	%f85, %f83, %f84, %f82;
	ld.shared.f32 	%f86, [%r8+8];
	ld.shared.f32 	%f87, [%r11+80];
	fma.rn.f32 	%f88, %f86, %f87, %f85;
	ld.shared.f32 	%f89, [%r8+12];
	ld.shared.f32 	%f90, [%r11+120];
	fma.rn.f32 	%f91, %f89, %f90, %f88;
	ld.shared.f32 	%f92, [%r8+16];
	ld.shared.f32 	%f93, [%r11+160];
	fma.rn.f32 	%f94, %f92, %f93, %f91;
	ld.shared.f32 	%f95, [%r8+20];
	ld.shared.f32 	%f96, [%r11+200];
	fma.rn.f32 	%f97, %f95, %f96, %f94;
	ld.shared.f32 	%f98, [%r8+24];
	ld.shared.f32 	%f99, [%r11+240];
	fma.rn.f32 	%f100, %f98, %f99, %f97;
	ld.shared.f32 	%f101, [%r8+28];
	ld.shared.f32 	%f102, [%r11+280];
	fma.rn.f32 	%f103, %f101, %f102, %f100;
	ld.shared.f32 	%f104, [%r8+32];
	ld.shared.f32 	%f105, [%r11+320];
	fma.rn.f32 	%f106, %f104, %f105, %f103;
	ld.shared.f32 	%f107, [%r8+36];
	ld.shared.f32 	%f108, [%r11+360];
	fma.rn.f32 	%f109, %f107, %f108, %f106;
	bar.sync 	0;
	mul.wide.u32 	%rd18, %r57, 4;
	add.s64 	%rd19, %rd4, %rd18;
	ld.global.f32 	%f110, [%rd19];
	st.shared.f32 	[%r9], %f110;
	mul.wide.u32 	%rd20, %r76, 4;
	add.s64 	%rd21, %rd7, %rd20;
	ld.global.f32 	%f111, [%rd21];
	st.shared.f32 	[%r10], %f111;
	bar.sync 	0;
	ld.shared.f32 	%f112, [%r8];
	ld.shared.f32 	%f113, [%r11];
	fma.rn.f32 	%f114, %f112, %f113, %f109;
	ld.shared.f32 	%f115, [%r8+4];
	ld.shared.f32 	%f116, [%r11+40];
	fma.rn.f32 	%f117, %f115, %f116, %f114;
	ld.shared.f32 	%f118, [%r8+8];
	ld.shared.f32 	%f119, [%r11+80];
	fma.rn.f32 	%f120, %f118, %f119, %f117;
	ld.shared.f32 	%f121, [%r8+12];
	ld.shared.f32 	%f122, [%r11+120];
	fma.rn.f32 	%f123, %f121, %f122, %f120;
	ld.shared.f32 	%f124, [%r8+16];
	ld.shared.f32 	%f125, [%r11+160];
	fma.rn.f32 	%f126, %f124, %f125, %f123;
	ld.shared.f32 	%f127, [%r8+20];
	ld.shared.f32 	%f128, [%r11+200];
	fma.rn.f32 	%f129, %f127, %f128, %f126;
	ld.shared.f32 	%f130, [%r8+24];
	ld.shared.f32 	%f131, [%r11+240];
	fma.rn.f32 	%f132, %f130, %f131, %f129;
	ld.shared.f32 	%f133, [%r8+28];
	ld.shared.f32 	%f134, [%r11+280];
	fma.rn.f32 	%f135, %f133, %f134, %f132;
	ld.shared.f32 	%f136, [%r8+32];
	ld.shared.f32 	%f137, [%r11+320];
	fma.rn.f32 	%f138, %f136, %f137, %f135;
	ld.shared.f32 	%f139, [%r8+36];
	ld.shared.f32 	%f140, [%r11+360];
	fma.rn.f32 	%f241, %f139, %f140, %f138;
	bar.sync 	0;
	add.s32 	%r78, %r78, 4;
	add.s32 	%r77, %r77, 40;
	mul.lo.s32 	%r58, %r35, 40;
	add.s32 	%r76, %r76, %r58;
	add.s32 	%r75, %r75, %r58;
	add.s32 	%r74, %r74, %r58;
	add.s32 	%r73, %r73, %r58;
	setp.ne.s32 	%p3, %r78, 0;
	@%p3 bra 	$L__BB0_3;
$L__BB0_4:
	and.b32  	%r32, %r6, 3;
	setp.eq.s32 	%p4, %r32, 0;
	@%p4 bra 	$L__BB0_9;
	setp.eq.s32 	%p5, %r32, 1;
	@%p5 bra 	$L__BB0_7;
	ld.param.u64 	%rd45, [_Z9MatrixMulPfS_S_i_param_1];
	ld.param.u64 	%rd42, [_Z9MatrixMulPfS_S_i_param_0];
	mul.lo.s32 	%r59, %r80, 10;
	add.s32 	%r60, %r7, %r59;
	cvta.to.global.u64 	%rd22, %rd42;
	mul.wide.u32 	%rd23, %r60, 4;
	add.s64 	%rd24, %rd22, %rd23;
	ld.global.f32 	%f142, [%rd24];
	st.shared.f32 	[%r9], %f142;
	add.s32 	%r61, %r59, %r1;
	mad.lo.s32 	%r62, %r61, %r35, %r5;
	cvta.to.global.u64 	%rd25, %rd45;
	mul.wide.u32 	%rd26, %r62, 4;
	add.s64 	%rd27, %rd25, %rd26;
	ld.global.f32 	%f143, [%rd27];
	st.shared.f32 	[%r10], %f143;
	bar.sync 	0;
	ld.shared.f32 	%f144, [%r8];
	ld.shared.f32 	%f145, [%r11];
	fma.rn.f32 	%f146, %f144, %f145, %f241;
	ld.shared.f32 	%f147, [%r8+4];
	ld.shared.f32 	%f148, [%r11+40];
	fma.rn.f32 	%f149, %f147, %f148, %f146;
	ld.shared.f32 	%f150, [%r8+8];
	ld.shared.f32 	%f151, [%r11+80];
	fma.rn.f32 	%f152, %f150, %f151, %f149;
	ld.shared.f32 	%f153, [%r8+12];
	ld.shared.f32 	%f154, [%r11+120];
	fma.rn.f32 	%f155, %f153, %f154, %f152;
	ld.shared.f32 	%f156, [%r8+16];
	ld.shared.f32 	%f157, [%r11+160];
	fma.rn.f32 	%f158, %f156, %f157, %f155;
	ld.shared.f32 	%f159, [%r8+20];
	ld.shared.f32 	%f160, [%r11+200];
	fma.rn.f32 	%f161, %f159, %f160, %f158;
	ld.shared.f32 	%f162, [%r8+24];
	ld.shared.f32 	%f163, [%r11+240];
	fma.rn.f32 	%f164, %f162, %f163, %f161;
	ld.shared.f32 	%f165, [%r8+28];
	ld.shared.f32 	%f166, [%r11+280];
	fma.rn.f32 	%f167, %f165, %f166, %f164;
	ld.shared.f32 	%f168, [%r8+32];
	ld.shared.f32 	%f169, [%r11+320];
	fma.rn.f32 	%f170, %f168, %f169, %f167;
	ld.shared.f32 	%f171, [%r8+36];
	ld.shared.f32 	%f172, [%r11+360];
	fma.rn.f32 	%f173, %f171, %f172, %f170;
	bar.sync 	0;
	add.s32 	%r63, %r60, 10;
	mul.wide.u32 	%rd28, %r63, 4;
	add.s64 	%rd29, %rd22, %rd28;
	ld.global.f32 	%f174, [%rd29];
	st.shared.f32 	[%r9], %f174;
	add.s32 	%r64, %r61, 10;
	mad.lo.s32 	%r65, %r64, %r35, %r5;
	mul.wide.u32 	%rd30, %r65, 4;
	add.s64 	%rd31, %rd25, %rd30;
	ld.global.f32 	%f175, [%rd31];
	st.shared.f32 	[%r10], %f175;
	bar.sync 	0;
	ld.shared.f32 	%f176, [%r8];
	ld.shared.f32 	%f177, [%r11];
	fma.rn.f32 	%f178, %f176, %f177, %f173;
	ld.shared.f32 	%f179, [%r8+4];
	ld.shared.f32 	%f180, [%r11+40];
	fma.rn.f32 	%f181, %f179, %f180, %f178;
	ld.shared.f32 	%f182, [%r8+8];
	ld.shared.f32 	%f183, [%r11+80];
	fma.rn.f32 	%f184, %f182, %f183, %f181;
	ld.shared.f32 	%f185, [%r8+12];
	ld.shared.f32 	%f186, [%r11+120];
	fma.rn.f32 	%f187, %f185, %f186, %f184;
	ld.shared.f32 	%f188, [%r8+16];
	ld.shared.f32 	%f189, [%r11+160];
	fma.rn.f32 	%f190, %f188, %f189, %f187;
	ld.shared.f32 	%f191, [%r8+20];
	ld.shared.f32 	%f192, [%r11+200];
	fma.rn.f32 	%f193, %f191, %f192, %f190;
	ld.shared.f32 	%f194, [%r8+24];
	ld.shared.f32 	%f195, [%r11+240];
	fma.rn.f32 	%f196, %f194, %f195, %f193;
	ld.shared.f32 	%f197, [%r8+28];
	ld.shared.f32 	%f198, [%r11+280];
	fma.rn.f32 	%f199, %f197, %f198, %f196;
	ld.shared.f32 	%f200, [%r8+32];
	ld.shared.f32 	%f201, [%r11+320];
	fma.rn.f32 	%f202, %f200, %f201, %f199;
	ld.shared.f32 	%f203, [%r8+36];
	ld.shared.f32 	%f204, [%r11+360];
	fma.rn.f32 	%f241, %f203, %f204, %f202;
	bar.sync 	0;
	add.s32 	%r80, %r80, 2;
$L__BB0_7:
	and.b32  	%r66, %r6, 1;
	setp.eq.b32 	%p6, %r66, 1;
	not.pred 	%p7, %p6;
	@%p7 bra 	$L__BB0_9;
	ld.param.u64 	%rd46, [_Z9MatrixMulPfS_S_i_param_1];
	ld.param.u64 	%rd43, [_Z9MatrixMulPfS_S_i_param_0];
	mul.lo.s32 	%r67, %r80, 10;
	add.s32 	%r68, %r7, %r67;
	cvta.to.global.u64 	%rd32, %rd43;
	mul.wide.u32 	%rd33, %r68, 4;
	add.s64 	%rd34, %rd32, %rd33;
	ld.global.f32 	%f205, [%rd34];
	st.shared.f32 	[%r9], %f205;
	add.s32 	%r69, %r67, %r1;
	mad.lo.s32 	%r70, %r69, %r35, %r5;
	cvta.to.global.u64 	%rd35, %rd46;
	mul.wide.u32 	%rd36, %r70, 4;
	add.s64 	%rd37, %rd35, %rd36;
	ld.global.f32 	%f206, [%rd37];
	st.shared.f32 	[%r10], %f206;
	bar.sync 	0;
	ld.shared.f32 	%f207, [%r8];
	ld.shared.f32 	%f208, [%r11];
	fma.rn.f32 	%f209, %f207, %f208, %f241;
	ld.shared.f32 	%f210, [%r8+4];
	ld.shared.f32 	%f211, [%r11+40];
	fma.rn.f32 	%f212, %f210, %f211, %f209;
	ld.shared.f32 	%f213, [%r8+8];
	ld.shared.f32 	%f214, [%r11+80];
	fma.rn.f32 	%f215, %f213, %f214, %f212;
	ld.shared.f32 	%f216, [%r8+12];
	ld.shared.f32 	%f217, [%r11+120];
	fma.rn.f32 	%f218, %f216, %f217, %f215;
	ld.shared.f32 	%f219, [%r8+16];
	ld.shared.f32 	%f220, [%r11+160];
	fma.rn.f32 	%f221, %f219, %f220, %f218;
	ld.shared.f32 	%f222, [%r8+20];
	ld.shared.f32 	%f223, [%r11+200];
	fma.rn.f32 	%f224, %f222, %f223, %f221;
	ld.shared.f32 	%f225, [%r8+24];
	ld.shared.f32 	%f226, [%r11+240];
	fma.rn.f32 	%f227, %f225, %f226, %f224;
	ld.shared.f32 	%f228, [%r8+28];
	ld.shared.f32 	%f229, [%r11+280];
	fma.rn.f32 	%f230, %f228, %f229, %f227;
	ld.shared.f32 	%f231, [%r8+32];
	ld.shared.f32 	%f232, [%r11+320];
	fma.rn.f32 	%f233, %f231, %f232, %f230;
	ld.shared.f32 	%f234, [%r8+36];
	ld.shared.f32 	%f235, [%r11+360];
	fma.rn.f32 	%f241, %f234, %f235, %f233;
	bar.sync 	0;
$L__BB0_9:
	max.s32 	%r71, %r2, %r5;
	setp.ge.s32 	%p8, %r71, %r35;
	@%p8 bra 	$L__BB0_11;
	ld.param.u64 	%rd47, [_Z9MatrixMulPfS_S_i_param_2];
	mad.lo.s32 	%r72, %r35, %r2, %r5;
	cvta.to.global.u64 	%rd38, %rd47;
	mul.wide.s32 	%rd39, %r72, 4;
	add.s64 	%rd40, %rd38, %rd39;
	st.global.f32 	[%rd40], %f241;
$L__BB0_11:
	ret;

}


// ===== COMPILED SASS (sm_100) =====

	.target	sm_100

	.elftype	@"ET_EXEC"


//--------------------- .note.nv.tkinfo           --------------------------
	.section	.note.nv.tkinfo,"",@"SHT_NOTE"
	.sectionflags	@"SHF_NOTE_NV_TKINFO"
	.tkinfo
        /*0018*/ 	.word	0x00000002
        /*0030*/ 	.string	""
        /*0030*/ 	.string	"ptxas"
        /*0030*/ 	.string	"Cuda compilation tools, release 13.0, V13.0.88"
        /*0030*/ 	.string	"Build cuda_13.0.r13.0/compiler.36424714_0"
        /*0030*/ 	.string	"-arch sm_100 -m 64 "



//--------------------- .note.nv.cuinfo           --------------------------
	.section	.note.nv.cuinfo,"",@"SHT_NOTE"
	.sectionflags	@"SHF_NOTE_NV_CUINFO"
        /*0018*/ 	.short	0x0002
        /*001a*/ 	.short	0x0064
        /*001c*/ 	.short	0x0082
	.zero		2


//--------------------- .nv.info                  --------------------------
	.section	.nv.info,"",@"SHT_CUDA_INFO"
	.align	4


	//----- nvinfo : EIATTR_REGCOUNT
	.align		4
        /*0000*/ 	.byte	0x04, 0x2f
        /*0002*/ 	.short	(.L_1 - .L_0)
	.align		4
.L_0:
        /*0004*/ 	.word	index@(_Z9MatrixMulPfS_S_i)
        /*0008*/ 	.word	0x00000020


	//----- nvinfo : EIATTR_FRAME_SIZE
	.align		4
.L_1:
        /*000c*/ 	.byte	0x04, 0x11
        /*000e*/ 	.short	(.L_3 - .L_2)
	.align		4
.L_2:
        /*0010*/ 	.word	index@(_Z9MatrixMulPfS_S_i)
        /*0014*/ 	.word	0x00000000


	//----- nvinfo : EIATTR_MIN_STACK_SIZE
	.align		4
.L_3:
        /*0018*/ 	.byte	0x04, 0x12
        /*001a*/ 	.short	(.L_5 - .L_4)
	.align		4
.L_4:
        /*001c*/ 	.word	index@(_Z9MatrixMulPfS_S_i)
        /*0020*/ 	.word	0x00000000
.L_5:


//--------------------- .nv.compat                --------------------------
	.section	.nv.compat,"",@"SHT_CUDA_COMPAT_INFO"
	.align	4
        /*0000*/ 	.byte	0x02, 0x09, 0x00, 0x00, 0x02, 0x02, 0x01, 0x00, 0x02, 0x05, 0x05, 0x00, 0x03, 0x07, 0x01, 0x01
        /*0010*/ 	.byte	0x02, 0x03, 0x00, 0x00, 0x02, 0x06, 0x01, 0x00, 0x04, 0x0b, 0x08, 0x00, 0x09, 0x00, 0x00, 0x00
        /*0020*/ 	.byte	0x00, 0x00, 0x00, 0x00


//--------------------- .nv.info._Z9MatrixMulPfS_S_i --------------------------
	.section	.nv.info._Z9MatrixMulPfS_S_i,"",@"SHT_CUDA_INFO"
	.sectionflags	@""
	.align	4


	//----- nvinfo : EIATTR_CUDA_API_VERSION
	.align		4
        /*0000*/ 	.byte	0x04, 0x37
        /*0002*/ 	.short	(.L_7 - .L_6)
.L_6:
        /*0004*/ 	.word	0x00000082


	//----- nvinfo : EIATTR_KPARAM_INFO
	.align		4
.L_7:
        /*0008*/ 	.byte	0x04, 0x17
        /*000a*/ 	.short	(.L_9 - .L_8)
.L_8:
        /*000c*/ 	.word	0x00000000
        /*0010*/ 	.short	0x0003
        /*0012*/ 	.short	0x0018
        /*0014*/ 	.byte	0x00, 0xf0, 0x11, 0x00


	//----- nvinfo : EIATTR_KPARAM_INFO
	.align		4
.L_9:
        /*0018*/ 	.byte	0x04, 0x17
        /*001a*/ 	.short	(.L_11 - .L_10)
.L_10:
        /*001c*/ 	.word	0x00000000
        /*0020*/ 	.short	0x0002
        /*0022*/ 	.short	0x0010
        /*0024*/ 	.byte	0x00, 0xf5, 0x21, 0x00


	//----- nvinfo : EIATTR_KPARAM_INFO
	.align		4
.L_11:
        /*0028*/ 	.byte	0x04, 0x17
        /*002a*/ 	.short	(.L_13 - .L_12)
.L_12:
        /*002c*/ 	.word	0x00000000
        /*0030*/ 	.short	0x0001
        /*0032*/ 	.short	0x0008
        /*0034*/ 	.byte	0x00, 0xf5, 0x21, 0x00


	//----- nvinfo : EIATTR_KPARAM_INFO
	.align		4
.L_13:
        /*0038*/ 	.byte	0x04, 0x17
        /*003a*/ 	.short	(.L_15 - .L_14)
.L_14:
        /*003c*/ 	.word	0x00000000
        /*0040*/ 	.short	0x0000
        /*0042*/ 	.short	0x0000
        /*0044*/ 	.byte	0x00, 0xf5, 0x21, 0x00


	//----- nvinfo : EIATTR_SPARSE_MMA_MASK
	.align		4
.L_15:
        /*0048*/ 	.byte	0x03, 0x50
        /*004a*/ 	.short	0x0000


	//----- nvinfo : EIATTR_MAXREG_COUNT
	.align		4
        /*004c*/ 	.byte	0x03, 0x1b
        /*004e*/ 	.short	0x00ff


	//----- nvinfo : EIATTR_NUM_BARRIERS
	.align		4
        /*0050*/ 	.byte	0x02, 0x4c
        /*0052*/ 	.byte	0x01
	.zero		1


	//----- nvinfo : EIATTR_MERCURY_ISA_VERSION
	.align		4
        /*0054*/ 	.byte	0x03, 0x5f
        /*0056*/ 	.short	0x0101


	//----- nvinfo : EIATTR_VRC_CTA_INIT_COUNT
	.align		4
        /*0058*/ 	.byte	0x02, 0x4a
	.zero		1
	.zero		1


	//----- nvinfo : EIATTR_EXIT_INSTR_OFFSETS
	.align		4
        /*005c*/ 	.byte	0x04, 0x1c
        /*005e*/ 	.short	(.L_17 - .L_16)


	//   ....[0]....
.L_16:
        /*0060*/ 	.word	0x00001380


	//   ....[1]....
        /*0064*/ 	.word	0x000013d0


	//----- nvinfo : EIATTR_CBANK_PARAM_SIZE
	.align		4
.L_17:
        /*0068*/ 	.byte	0x03, 0x19
        /*006a*/ 	.short	0x001c


	//----- nvinfo : EIATTR_PARAM_CBANK
	.align		4
        /*006c*/ 	.byte	0x04, 0x0a
        /*006e*/ 	.short	(.L_19 - .L_18)
	.align		4
.L_18:
        /*0070*/ 	.word	index@(.nv.constant0._Z9MatrixMulPfS_S_i)
        /*0074*/ 	.short	0x0380
        /*0076*/ 	.short	0x001c


	//----- nvinfo : EIATTR_SW_WAR
	.align		4
.L_19:
        /*0078*/ 	.byte	0x04, 0x36
        /*007a*/ 	.short	(.L_21 - .L_20)
.L_20:
        /*007c*/ 	.word	0x00000008
.L_21:


//--------------------- .nv.callgraph             --------------------------
	.section	.nv.callgraph,"",@"SHT_CUDA_CALLGRAPH"
	.align	4
	.sectionentsize	8
	.align		4
        /*0000*/ 	.word	0x00000000
	.align		4
        /*0004*/ 	.word	0xffffffff
	.align		4
        /*0008*/ 	.word	0x00000000
	.align		4
        /*000c*/ 	.word	0xfffffffe
	.align		4
        /*0010*/ 	.word	0x00000000
	.align		4
        /*0014*/ 	.word	0xfffffffd
	.align		4
        /*0018*/ 	.word	0x00000000
	.align		4
        /*001c*/ 	.word	0xfffffffc


//--------------------- .text._Z9MatrixMulPfS_S_i --------------------------
	.section	.text._Z9MatrixMulPfS_S_i,"ax",@progbits
	.align	128
        .global         _Z9MatrixMulPfS_S_i
        .type           _Z9MatrixMulPfS_S_i,@function
        .size           _Z9MatrixMulPfS_S_i,(.L_x_5 - _Z9MatrixMulPfS_S_i)
        .other          _Z9MatrixMulPfS_S_i,@"STO_CUDA_ENTRY STV_DEFAULT"
_Z9MatrixMulPfS_S_i:
.text._Z9MatrixMulPfS_S_i:
[----:B------:R-:W-:Y:S08]  /*0000*/  LDC R1, c[0x0][0x37c] ;  /* 0x0000df00ff017b82 */ /* 0x000ff00000000800 */
[----:B------:R-:W0:Y:S01]  /*0010*/  LDC R0, c[0x0][0x398] ;  /* 0x0000e600ff007b82 */ /* 0x000e220000000800 */
[----:B------:R-:W1:Y:S01]  /*0020*/  S2R R12, SR_CTAID.Y ;  /* 0x00000000000c7919 */ /* 0x000e620000002600 */
[----:B------:R-:W2:Y:S01]  /*0030*/  LDCU.64 UR4, c[0x0][0x358] ;  /* 0x00006b00ff0477ac */ /* 0x000ea20008000a00 */
[----:B------:R-:W-:Y:S01]  /*0040*/  HFMA2 R14, -RZ, RZ, 0, 0 ;  /* 0x00000000ff0e7431 */ /* 0x000fe200000001ff */
[----:B------:R-:W1:Y:S01]  /*0050*/  S2R R3, SR_TID.Y ;  /* 0x0000000000037919 */ /* 0x000e620000002200 */
[----:B------:R-:W3:Y:S01]  /*0060*/  S2R R13, SR_CTAID.X ;  /* 0x00000000000d7919 */ /* 0x000ee20000002500 */
[----:B------:R-:W3:Y:S01]  /*0070*/  S2R R17, SR_TID.X ;  /* 0x0000000000117919 */ /* 0x000ee20000002100 */
[C---:B0-----:R-:W-:Y:S01]  /*0080*/  ISETP.GE.AND P0, PT, R0.reuse, 0xa, PT ;  /* 0x0000000a0000780c */ /* 0x041fe20003f06270 */
[----:B------:R-:W-:-:S05]  /*0090*/  IMAD.HI R10, R0, 0x66666667, RZ ;  /* 0x66666667000a7827 */ /* 0x000fca00078e02ff */
[----:B------:R-:W-:-:S04]  /*00a0*/  SHF.R.U32.HI R5, RZ, 0x1f, R10 ;  /* 0x0000001fff057819 */ /* 0x000fc8000001160a */
[----:B------:R-:W-:Y:S01]  /*00b0*/  LEA.HI.SX32 R10, R10, R5, 0x1e ;  /* 0x000000050a0a7211 */ /* 0x000fe200078ff2ff */
[----:B-1----:R-:W-:Y:S02]  /*00c0*/  IMAD R12, R12, 0xa, R3 ;  /* 0x0000000a0c0c7824 */ /* 0x002fe400078e0203 */
[----:B---3--:R-:W-:Y:S01]  /*00d0*/  IMAD R25, R13, 0xa, R17 ;  /* 0x0000000a0d197824 */ /* 0x008fe200078e0211 */
[----:B--2---:R-:W-:Y:S06]  /*00e0*/  @!P0 BRA `(.L_x_0) ;  /* 0x00000010009c8947 */ /* 0x004fec0003800000 */
[----:B------:R-:W0:Y:S01]  /*00f0*/  S2R R6, SR_CgaCtaId ;  /* 0x0000000000067919 */ /* 0x000e220000008800 */
[----:B------:R-:W-:Y:S01]  /*0100*/  IADD3 R7, PT, PT, R10, -0x1, RZ ;  /* 0xffffffff0a077810 */ /* 0x000fe20007ffe0ff */
[----:B------:R-:W-:Y:S01]  /*0110*/  IMAD R23, R12, R0, R17 ;  /* 0x000000000c177224 */ /* 0x000fe200078e0211 */
[----:B------:R-:W-:Y:S02]  /*0120*/  MOV R2, 0x400 ;  /* 0x0000040000027802 */ /* 0x000fe40000000f00 */
[----:B------:R-:W-:Y:S02]  /*0130*/  ISETP.GE.U32.AND P0, PT, R7, 0x3, PT ;  /* 0x000000030700780c */ /* 0x000fe40003f06070 */
[----:B------:R-:W-:Y:S02]  /*0140*/  IADD3 R5, PT, PT, R2, 0x190, RZ ;  /* 0x0000019002057810 */ /* 0x000fe40007ffe0ff */
[----:B------:R-:W-:Y:S02]  /*0150*/  MOV R14, RZ ;  /* 0x000000ff000e7202 */ /* 0x000fe40000000f00 */
[----:B------:R-:W-:-:S02]  /*0160*/  MOV R8, RZ ;  /* 0x000000ff00087202 */ /* 0x000fc40000000f00 */
[C---:B0-----:R-:W-:Y:S02]  /*0170*/  LEA R4, R6.reuse, R2, 0x18 ;  /* 0x0000000206047211 */ /* 0x041fe400078ec0ff */
[----:B------:R-:W-:-:S03]  /*0180*/  LEA R5, R6, R5, 0x18 ;  /* 0x0000000506057211 */ /* 0x000fc600078ec0ff */
[----:B------:R-:W-:Y:S01]  /*0190*/  IMAD R4, R3, 0x28, R4 ;  /* 0x0000002803047824 */ /* 0x000fe200078e0204 */
[----:B------:R-:W-:-:S04]  /*01a0*/  LEA R6, R17, R5, 0x2 ;  /* 0x0000000511067211 */ /* 0x000fc800078e10ff */
[----:B------:R-:W-:Y:S01]  /*01b0*/  LEA R5, R17, R4, 0x2 ;  /* 0x0000000411057211 */ /* 0x000fe200078e10ff */
[----:B------:R-:W-:Y:S01]  /*01c0*/  IMAD R7, R3, 0x28, R6 ;  /* 0x0000002803077824 */ /* 0x000fe200078e0206 */
[----:B------:R-:W-:Y:S06]  /*01d0*/  @!P0 BRA `(.L_x_1) ;  /* 0x0000000800808947 */ /* 0x000fec0003800000 */
[C---:B------:R-:W-:Y:S01]  /*01e0*/  IADD3 R9, PT, PT, R3.reuse, 0x1e, RZ ;  /* 0x0000001e03097810 */ /* 0x040fe20007ffe0ff */
[CCC-:B------:R-:W-:Y:S01]  /*01f0*/  IMAD R18, R3.reuse, R0.reuse, R17.reuse ;  /* 0x0000000003127224 */ /* 0x1c0fe200078e0211 */
[C---:B------:R-:W-:Y:S02]  /*0200*/  IADD3 R11, PT, PT, R3.reuse, 0x14, RZ ;  /* 0x00000014030b7810 */ /* 0x040fe40007ffe0ff */
[----:B------:R-:W-:Y:S01]  /*0210*/  IADD3 R15, PT, PT, R3, 0xa, RZ ;  /* 0x0000000a030f7810 */ /* 0x000fe20007ffe0ff */
[-CC-:B------:R-:W-:Y:S01]  /*0220*/  IMAD R2, R9, R0.reuse, R17.reuse ;  /* 0x0000000009027224 */ /* 0x180fe200078e0211 */
[----:B------:R-:W-:Y:S01]  /*0230*/  LOP3.LUT R8, R10, 0xffffffc, RZ, 0xc0, !PT ;  /* 0x0ffffffc0a087812 */ /* 0x000fe200078ec0ff */
[-CC-:B------:R-:W-:Y:S02]  /*0240*/  IMAD R14, R11, R0.reuse, R17.reuse ;  /* 0x000000000b0e7224 */ /* 0x180fe400078e0211 */
[----:B------:R-:W-:Y:S01]  /*0250*/  IMAD R16, R15, R0, R17 ;  /* 0x000000000f107224 */ /* 0x000fe200078e0211 */
[----:B------:R-:W-:Y:S01]  /*0260*/  IADD3 R9, PT, PT, -R8, RZ, RZ ;  /* 0x000000ff08097210 */ /* 0x000fe20007ffe1ff */
[----:B------:R-:W-:-:S02]  /*0270*/  IMAD R15, R13, 0xa, R18 ;  /* 0x0000000a0d0f7824 */ /* 0x000fc400078e0212 */
[----:B------:R-:W-:Y:S01]  /*0280*/  IMAD R21, R13, 0xa, R2 ;  /* 0x0000000a0d157824 */ /* 0x000fe200078e0202 */
[----:B------:R-:W-:Y:S01]  /*0290*/  IADD3 R2, PT, PT, R23, 0x14, RZ ;  /* 0x0000001417027810 */ /* 0x000fe20007ffe0ff */
[C---:B------:R-:W-:Y:S01]  /*02a0*/  IMAD R11, R13.reuse, 0xa, R14 ;  /* 0x0000000a0d0b7824 */ /* 0x040fe200078e020e */
[----:B------:R-:W-:Y:S01]  /*02b0*/  MOV R14, RZ ;  /* 0x000000ff000e7202 */ /* 0x000fe20000000f00 */
[----:B------:R-:W-:-:S07]  /*02c0*/  IMAD R13, R13, 0xa, R16 ;  /* 0x0000000a0d0d7824 */ /* 0x000fce00078e0210 */
.L_x_2:
[----:B------:R-:W0:Y:S01]  /*02d0*/  LDC.64 R26, c[0x0][0x380] ;  /* 0x0000e000ff1a7b82 */ /* 0x000e220000000a00 */
[----:B------:R-:W-:-:S07]  /*02e0*/  IADD3 R17, PT, PT, R2, -0x14, RZ ;  /* 0xffffffec02117810 */ /* 0x000fce0007ffe0ff */
[----:B------:R-:W1:Y:S01]  /*02f0*/  LDC.64 R18, c[0x0][0x388] ;  /* 0x0000e200ff127b82 */ /* 0x000e620000000a00 */
[----:B0-----:R-:W-:-:S05]  /*0300*/  IMAD.WIDE.U32 R16, R17, 0x4, R26 ;  /* 0x0000000411107825 */ /* 0x001fca00078e001a */
[----:B------:R-:W2:Y:S01]  /*0310*/  LDG.E R20, desc[UR4][R16.64] ;  /* 0x0000000410147981 */ /* 0x000ea2000c1e1900 */
[----:B-1----:R-:W-:-:S06]  /*0320*/  IMAD.WIDE.U32 R28, R15, 0x4, R18 ;  /* 0x000000040f1c7825 */ /* 0x002fcc00078e0012 */
[----:B------:R-:W3:Y:S04]  /*0330*/  LDG.E R28, desc[UR4][R28.64] ;  /* 0x000000041c1c7981 */ /* 0x000ee8000c1e1900 */
[----:B--2---:R-:W-:Y:S04]  /*0340*/  STS [R5], R20 ;  /* 0x0000001405007388 */ /* 0x004fe80000000800 */
[----:B---3--:R-:W-:Y:S01]  /*0350*/  STS [R7], R28 ;  /* 0x0000001c07007388 */ /* 0x008fe20000000800 */
[----:B------:R-:W-:Y:S06]  /*0360*/  BAR.SYNC.DEFER_BLOCKING 0x0 ;  /* 0x0000000000007b1d */ /* 0x000fec0000010000 */
[----:B------:R-:W-:Y:S04]  /*0370*/  LDS R22, [R6] ;  /* 0x0000000006167984 */ /* 0x000fe80000000800 */
[----:B------:R-:W0:Y:S04]  /*0380*/  LDS.64 R16, [R4] ;  /* 0x0000000004107984 */ /* 0x000e280000000a00 */
[----:B------:R-:W1:Y:S04]  /*0390*/  LDS R24, [R6+0x28] ;  /* 0x0000280006187984 */ /* 0x000e680000000800 */
[----:B------:R-:W-:Y:S04]  /*03a0*/  LDS R29, [R6+0x78] ;  /* 0x00007800061d7984 */ /* 0x000fe80000000800 */
[----:B------:R-:W-:Y:S01]  /*03b0*/  LDS R20, [R6+0xc8] ;  /* 0x0000c80006147984 */ /* 0x000fe20000000800 */
[----:B0-----:R-:W-:-:S03]  /*03c0*/  FFMA R22, R16, R22, R14 ;  /* 0x0000001610167223 */ /* 0x001fc6000000000e */
[----:B------:R-:W-:Y:S01]  /*03d0*/  LDS R14, [R6+0x50] ;  /* 0x00005000060e7984 */ /* 0x000fe20000000800 */
[----:B-1----:R-:W-:-:S03]  /*03e0*/  FFMA R22, R24, R17, R22 ;  /* 0x0000001118167223 */ /* 0x002fc60000000016 */
[----:B------:R-:W0:Y:S02]  /*03f0*/  LDS.64 R16, [R4+0x8] ;  /* 0x0000080004107984 */ /* 0x000e240000000a00 */
[----:B0-----:R-:W-:-:S04]  /*0400*/  FFMA R14, R16, R14, R22 ;  /* 0x0000000e100e7223 */ /* 0x001fc80000000016 */
[----:B------:R-:W-:Y:S02]  /*0410*/  FFMA R29, R29, R17, R14 ;  /* 0x000000111d1d7223 */ /* 0x000fe4000000000e */
[----:B------:R-:W-:Y:S04]  /*0420*/  LDS R14, [R6+0xa0] ;  /* 0x0000a000060e7984 */ /* 0x000fe80000000800 */
[----:B------:R-:W0:Y:S02]  /*0430*/  LDS.64 R16, [R4+0x10] ;  /* 0x0000100004107984 */ /* 0x000e240000000a00 */
[----:B0-----:R-:W-:-:S04]  /*0440*/  FFMA R14, R16, R14, R29 ;  /* 0x0000000e100e7223 */ /* 0x001fc8000000001d */
[----:B------:R-:W-:Y:S02]  /*0450*/  FFMA R29, R20, R17, R14 ;  /* 0x00000011141d7223 */ /* 0x000fe4000000000e */
[----:B------:R-:W-:Y:S04]  /*0460*/  LDS R14, [R6+0xf0] ;  /* 0x0000f000060e7984 */ /* 0x000fe80000000800 */
[----:B------:R-:W0:Y:S04]  /*0470*/  LDS.64 R16, [R4+0x18] ;  /* 0x0000180004107984 */ /* 0x000e280000000a00 */
[----:B------:R-:W1:Y:S01]  /*0480*/  LDS R20, [R6+0x118] ;  /* 0x0001180006147984 */ /* 0x000e620000000800 */
[----:B0-----:R-:W-:-:S04]  /*0490*/  FFMA R14, R16, R14, R29 ;  /* 0x0000000e100e7223 */ /* 0x001fc8000000001d */
[----:B-1----:R-:W-:Y:S02]  /*04a0*/  FFMA R29, R20, R17, R14 ;  /* 0x00000011141d7223 */ /* 0x002fe4000000000e */
[----:B------:R-:W-:Y:S04]  /*04b0*/  LDS R14, [R6+0x140] ;  /* 0x00014000060e7984 */ /* 0x000fe80000000800 */
[----:B------:R-:W0:Y:S01]  /*04c0*/  LDS.64 R16, [R4+0x20] ;  /* 0x0000200004107984 */ /* 0x000e220000000a00 */
[----:B------:R-:W-:Y:S01]  /*04d0*/  IADD3 R28, PT, PT, R2, -0xa, RZ ;  /* 0xfffffff6021c7810 */ /* 0x000fe20007ffe0ff */
[----:B0-----:R-:W-:Y:S02]  /*04e0*/  FFMA R16, R16, R14, R29 ;  /* 0x0000000e10107223 */ /* 0x001fe4000000001d */
[----:B------:R-:W0:Y:S02]  /*04f0*/  LDS R14, [R6+0x168] ;  /* 0x00016800060e7984 */ /* 0x000e240000000800 */
[----:B------:R-:W-:Y:S01]  /*0500*/  IMAD.WIDE.U32 R28, R28, 0x4, R26 ;  /* 0x000000041c1c7825 */ /* 0x000fe200078e001a */
[----:B------:R-:W-:Y:S06]  /*0510*/  BAR.SYNC.DEFER_BLOCKING 0x0 ;  /* 0x0000000000007b1d */ /* 0x000fec0000010000 */
[----:B------:R1:W2:Y:S02]  /*0520*/  LDG.E R20, desc[UR4][R28.64] ;  /* 0x000000041c147981 */ /* 0x0002a4000c1e1900 */
[----:B-1----:R-:W-:-:S05]  /*0530*/  IMAD.WIDE.U32 R28, R13, 0x4, R18 ;  /* 0x000000040d1c7825 */ /* 0x002fca00078e0012 */
[----:B------:R-:W3:Y:S01]  /*0540*/  LDG.E R22, desc[UR4][R28.64] ;  /* 0x000000041c167981 */ /* 0x000ee2000c1e1900 */
[----:B0-----:R-:W-:-:S03]  /*0550*/  FFMA R14, R14, R17, R16 ;  /* 0x000000110e0e7223 */ /* 0x001fc60000000010 */
[----:B--2---:R-:W-:Y:S04]  /*0560*/  STS [R5], R20 ;  /* 0x0000001405007388 */ /* 0x004fe80000000800 */
[----:B---3--:R-:W-:Y:S01]  /*0570*/  STS [R7], R22 ;  /* 0x0000001607007388 */ /* 0x008fe20000000800 */
[----:B------:R-:W-:Y:S06]  /*0580*/  BAR.SYNC.DEFER_BLOCKING 0x0 ;  /* 0x0000000000007b1d */ /* 0x000fec0000010000 */
[----:B------:R-:W-:Y:S04]  /*0590*/  LDS R24, [R6] ;  /* 0x0000000006187984 */ /* 0x000fe80000000800 */
[----:B------:R-:W0:Y:S04]  /*05a0*/  LDS.64 R16, [R4] ;  /* 0x0000000004107984 */ /* 0x000e280000000a00 */
[----:B------:R-:W1:Y:S04]  /*05b0*/  LDS R20, [R6+0x28] ;  /* 0x0000280006147984 */ /* 0x000e680000000800 */
[----:B------:R-:W-:Y:S01]  /*05c0*/  LDS R29, [R6+0x78] ;  /* 0x00007800061d7984 */ /* 0x000fe20000000800 */
[----:B0-----:R-:W-:-:S04]  /*05d0*/  FFMA R14, R16, R24, R14 ;  /* 0x00000018100e7223 */ /* 0x001fc8000000000e */
[----:B-1----:R-:W-:Y:S02]  /*05e0*/  FFMA R14, R20, R17, R14 ;  /* 0x00000011140e7223 */ /* 0x002fe4000000000e */
[----:B------:R-:W-:Y:S04]  /*05f0*/  LDS R20, [R6+0x50] ;  /* 0x0000500006147984 */ /* 0x000fe80000000800 */
[----:B------:R-:W0:Y:S02]  /*0600*/  LDS.64 R16, [R4+0x8] ;  /* 0x0000080004107984 */ /* 0x000e240000000a00 */
[----:B0-----:R-:W-:Y:S02]  /*0610*/  FFMA R14, R16, R20, R14 ;  /* 0x00000014100e7223 */ /* 0x001fe4000000000e */
[----:B------:R-:W-:Y:S02]  /*0620*/  LDS R20, [R6+0xc8] ;  /* 0x0000c80006147984 */ /* 0x000fe40000000800 */
[----:B------:R-:W-:-:S02]  /*0630*/  FFMA R29, R29, R17, R14 ;  /* 0x000000111d1d7223 */ /* 0x000fc4000000000e */
        /* <DEDUP_REMOVED lines=10> */
[----:B------:R-:W0:Y:S02]  /*06e0*/  LDS.64 R16, [R4+0x20] ;  /* 0x0000200004107984 */ /* 0x000e240000000a00 */
[----:B0-----:R-:W-:Y:S02]  /*06f0*/  FFMA R16, R16, R14, R29 ;  /* 0x0000000e10107223 */ /* 0x001fe4000000001d */
[----:B------:R-:W0:Y:S01]  /*0700*/  LDS R14, [R6+0x168] ;  /* 0x00016800060e7984 */ /* 0x000e220000000800 */
        /* <DEDUP_REMOVED lines=31> */
[----:B------:R-:W-:-:S05]  /*0900*/  IADD3 R29, PT, PT, R2, 0xa, RZ ;  /* 0x0000000a021d7810 */ /* 0x000fca0007ffe0ff */
[----:B------:R-:W-:-:S04]  /*0910*/  IMAD.WIDE.U32 R26, R29, 0x4, R26 ;  /* 0x000000041d1a7825 */ /* 0x000fc800078e001a */
[----:B------:R-:W-:-:S04]  /*0920*/  IMAD.WIDE.U32 R28, R21, 0x4, R18 ;  /* 0x00000004151c7825 */ /* 0x000fc800078e0012 */
[----:B0-----:R-:W-:Y:S02]  /*0930*/  FFMA R14, R16, R20, R14 ;  /* 0x00000014100e7223 */ /* 0x001fe4000000000e */
[----:B------:R-:W0:Y:S01]  /*0940*/  LDS R16, [R6+0x168] ;  /* 0x0001680006107984 */ /* 0x000e220000000800 */
[----:B------:R-:W-:Y:S06]  /*0950*/  BAR.SYNC.DEFER_BLOCKING 0x0 ;  /* 0x0000000000007b1d */ /* 0x000fec0000010000 */
[----:B------:R-:W2:Y:S04]  /*0960*/  LDG.E R26, desc[UR4][R26.64] ;  /* 0x000000041a1a7981 */ /* 0x000ea8000c1e1900 */
[----:B------:R-:W3:Y:S01]  /*0970*/  LDG.E R28, desc[UR4][R28.64] ;  /* 0x000000041c1c7981 */ /* 0x000ee2000c1e1900 */
[----:B0-----:R-:W-:Y:S01]  /*0980*/  FFMA R22, R16, R17, R14 ;  /* 0x0000001110167223 */ /* 0x001fe2000000000e */
[----:B------:R-:W-:-:S04]  /*0990*/  IADD3 R9, PT, PT, R9, 0x4, RZ ;  /* 0x0000000409097810 */ /* 0x000fc80007ffe0ff */
[----:B------:R-:W-:Y:S01]  /*09a0*/  ISETP.NE.AND P0, PT, R9, RZ, PT ;  /* 0x000000ff0900720c */ /* 0x000fe20003f05270 */
[----:B------:R-:W-:Y:S01]  /*09b0*/  IMAD R21, R0, 0x28, R21 ;  /* 0x0000002800157824 */ /* 0x000fe200078e0215 */
[----:B------:R-:W-:Y:S01]  /*09c0*/  IADD3 R2, PT, PT, R2, 0x28, RZ ;  /* 0x0000002802027810 */ /* 0x000fe20007ffe0ff */
[C---:B------:R-:W-:Y:S02]  /*09d0*/  IMAD R11, R0.reuse, 0x28, R11 ;  /* 0x00000028000b7824 */ /* 0x040fe400078e020b */
[C---:B------:R-:W-:Y:S02]  /*09e0*/  IMAD R13, R0.reuse, 0x28, R13 ;  /* 0x00000028000d7824 */ /* 0x040fe400078e020d */
[----:B------:R-:W-:Y:S01]  /*09f0*/  IMAD R15, R0, 0x28, R15 ;  /* 0x00000028000f7824 */ /* 0x000fe200078e020f */
[----:B--2---:R-:W-:Y:S04]  /*0a00*/  STS [R5], R26 ;  /* 0x0000001a05007388 */ /* 0x004fe80000000800 */
[----:B---3--:R-:W-:Y:S01]  /*0a10*/  STS [R7], R28 ;  /* 0x0000001c07007388 */ /* 0x008fe20000000800 */
[----:B------:R-:W-:Y:S06]  /*0a20*/  BAR.SYNC.DEFER_BLOCKING 0x0 ;  /* 0x0000000000007b1d */ /* 0x000fec0000010000 */
[----:B------:R-:W-:Y:S04]  /*0a30*/  LDS R24, [R6] ;  /* 0x0000000006187984 */ /* 0x000fe80000000800 */
[----:B------:R-:W0:Y:S04]  /*0a40*/  LDS.64 R18, [R4] ;  /* 0x0000000004127984 */ /* 0x000e280000000a00 */
[----:B------:R-:W1:Y:S04]  /*0a50*/  LDS R20, [R6+0x28] ;  /* 0x0000280006147984 */ /* 0x000e680000000800 */
[----:B------:R-:W-:Y:S04]  /*0a60*/  LDS R14, [R6+0x50] ;  /* 0x00005000060e7984 */ /* 0x000fe80000000800 */
[----:B------:R-:W2:Y:S01]  /*0a70*/  LDS.64 R16, [R4+0x8] ;  /* 0x0000080004107984 */ /* 0x000ea20000000a00 */
[----:B0-----:R-:W-:-:S03]  /*0a80*/  FFMA R27, R18, R24, R22 ;  /* 0x00000018121b7223 */ /* 0x001fc60000000016 */
[----:B------:R-:W0:Y:S01]  /*0a90*/  LDS R22, [R6+0x78] ;  /* 0x0000780006167984 */ /* 0x000e220000000800 */
[----:B-1----:R-:W-:-:S03]  /*0aa0*/  FFMA R29, R20, R19, R27 ;  /* 0x00000013141d7223 */ /* 0x002fc6000000001b */
[----:B------:R-:W-:Y:S04]  /*0ab0*/  LDS R27, [R6+0xa0] ;  /* 0x0000a000061b7984 */ /* 0x000fe80000000800 */
[----:B------:R-:W1:Y:S04]  /*0ac0*/  LDS.64 R18, [R4+0x10] ;  /* 0x0000100004127984 */ /* 0x000e680000000a00 */
[----:B------:R-:W3:Y:S01]  /*0ad0*/  LDS R20, [R6+0xc8] ;  /* 0x0000c80006147984 */ /* 0x000ee20000000800 */
[----:B--2---:R-:W-:-:S03]  /*0ae0*/  FFMA R29, R16, R14, R29 ;  /* 0x0000000e101d7223 */ /* 0x004fc6000000001d */
[----:B------:R-:W-:Y:S01]  /*0af0*/  LDS R14, [R6+0x118] ;  /* 0x00011800060e7984 */ /* 0x000fe20000000800 */
[----:B0-----:R-:W-:-:S03]  /*0b00*/  FFMA R22, R22, R17, R29 ;  /* 0x0000001116167223 */ /* 0x001fc6000000001d */
[----:B------:R-:W-:Y:S04]  /*0b10*/  LDS R29, [R6+0xf0] ;  /* 0x0000f000061d7984 */ /* 0x000fe80000000800 */
[----:B------:R-:W0:Y:S01]  /*0b20*/  LDS.64 R16, [R4+0x18] ;  /* 0x0000180004107984 */ /* 0x000e220000000a00 */
[----:B-1----:R-:W-:-:S03]  /*0b30*/  FFMA R27, R18, R27, R22 ;  /* 0x0000001b121b7223 */ /* 0x002fc60000000016 */
[----:B------:R-:W-:Y:S01]  /*0b40*/  LDS R22, [R6+0x168] ;  /* 0x0001680006167984 */ /* 0x000fe20000000800 */
[----:B---3--:R-:W-:-:S03]  /*0b50*/  FFMA R27, R20, R19, R27 ;  /* 0x00000013141b7223 */ /* 0x008fc6000000001b */
[----:B------:R-:W-:Y:S04]  /*0b60*/  LDS R20, [R6+0x140] ;  /* 0x0001400006147984 */ /* 0x000fe80000000800 */
[----:B------:R-:W1:Y:S01]  /*0b70*/  LDS.64 R18, [R4+0x20] ;  /* 0x0000200004127984 */ /* 0x000e620000000a00 */
[----:B0-----:R-:W-:-:S04]  /*0b80*/  FFMA R27, R16, R29, R27 ;  /* 0x0000001d101b7223 */ /* 0x001fc8000000001b */
[----:B------:R-:W-:-:S04]  /*0b90*/  FFMA R17, R14, R17, R27 ;  /* 0x000000110e117223 */ /* 0x000fc8000000001b */
[----:B-1----:R-:W-:-:S04]  /*0ba0*/  FFMA R18, R18, R20, R17 ;  /* 0x0000001412127223 */ /* 0x002fc80000000011 */
[----:B------:R-:W-:Y:S01]  /*0bb0*/  FFMA R14, R22, R19, R18 ;  /* 0x00000013160e7223 */ /* 0x000fe20000000012 */
[----:B------:R-:W-:Y:S06]  /*0bc0*/  BAR.SYNC.DEFER_BLOCKING 0x0 ;  /* 0x0000000000007b1d */ /* 0x000fec0000010000 */
[----:B------:R-:W-:Y:S05]  /*0bd0*/  @P0 BRA `(.L_x_2) ;  /* 0xfffffff400bc0947 */ /* 0x000fea000383ffff */
.L_x_1:
[----:B------:R-:W-:-:S13]  /*0be0*/  LOP3.LUT P0, R2, R10, 0x3, RZ, 0xc0, !PT ;  /* 0x000000030a027812 */ /* 0x000fda000780c0ff */
[----:B------:R-:W-:Y:S05]  /*0bf0*/  @!P0 BRA `(.L_x_0) ;  /* 0x0000000400d88947 */ /* 0x000fea0003800000 */
[----:B------:R-:W-:Y:S02]  /*0c00*/  ISETP.NE.AND P0, PT, R2, 0x1, PT ;  /* 0x000000010200780c */ /* 0x000fe40003f05270 */
[----:B------:R-:W-:-:S04]  /*0c10*/  LOP3.LUT R10, R10, 0x1, RZ, 0xc0, !PT ;  /* 0x000000010a0a7812 */ /* 0x000fc800078ec0ff */
[----:B------:R-:W-:-:S07]  /*0c20*/  ISETP.NE.U32.AND P1, PT, R10, 0x1, PT ;  /* 0x000000010a00780c */ /* 0x000fce0003f25070 */
[----:B------:R-:W-:Y:S06]  /*0c30*/  @!P0 BRA `(.L_x_3) ;  /* 0x00000004002c8947 */ /* 0x000fec0003800000 */
[----:B------:R-:W0:Y:S01]  /*0c40*/  LDC.64 R20, c[0x0][0x380] ;  /* 0x0000e000ff147b82 */ /* 0x000e220000000a00 */
[C---:B------:R-:W-:Y:S02]  /*0c50*/  IMAD R2, R8.reuse, 0xa, R3 ;  /* 0x0000000a08027824 */ /* 0x040fe400078e0203 */
[----:B------:R-:W-:Y:S02]  /*0c60*/  IMAD R9, R8, 0xa, R23 ;  /* 0x0000000a08097824 */ /* 0x000fe400078e0217 */
[----:B------:R-:W-:-:S03]  /*0c70*/  IMAD R27, R2, R0, R25 ;  /* 0x00000000021b7224 */ /* 0x000fc600078e0219 */
[----:B------:R-:W1:Y:S01]  /*0c80*/  LDC.64 R16, c[0x0][0x388] ;  /* 0x0000e200ff107b82 */ /* 0x000e620000000a00 */
[----:B0-----:R-:W-:-:S06]  /*0c90*/  IMAD.WIDE.U32 R28, R9, 0x4, R20 ;  /* 0x00000004091c7825 */ /* 0x001fcc00078e0014 */
[----:B------:R-:W2:Y:S01]  /*0ca0*/  LDG.E R28, desc[UR4][R28.64] ;  /* 0x000000041c1c7981 */ /* 0x000ea2000c1e1900 */
[----:B-1----:R-:W-:-:S06]  /*0cb0*/  IMAD.WIDE.U32 R26, R27, 0x4, R16 ;  /* 0x000000041b1a7825 */ /* 0x002fcc00078e0010 */
[----:B------:R-:W3:Y:S01]  /*0cc0*/  LDG.E R26, desc[UR4][R26.64] ;  /* 0x000000041a1a7981 */ /* 0x000ee2000c1e1900 */
[----:B------:R-:W-:Y:S02]  /*0cd0*/  IADD3 R2, PT, PT, R2, 0xa, RZ ;  /* 0x0000000a02027810 */ /* 0x000fe40007ffe0ff */
[----:B------:R-:W-:-:S05]  /*0ce0*/  IADD3 R9, PT, PT, R9, 0xa, RZ ;  /* 0x0000000a09097810 */ /* 0x000fca0007ffe0ff */
[----:B------:R-:W-:Y:S01]  /*0cf0*/  IMAD.WIDE.U32 R20, R9, 0x4, R20 ;  /* 0x0000000409147825 */ /* 0x000fe200078e0014 */
[----:B--2---:R-:W-:Y:S04]  /*0d00*/  STS [R5], R28 ;  /* 0x0000001c05007388 */ /* 0x004fe80000000800 */
[----:B---3--:R-:W-:Y:S01]  /*0d10*/  STS [R7], R26 ;  /* 0x0000001a07007388 */ /* 0x008fe20000000800 */
[----:B------:R-:W-:Y:S06]  /*0d20*/  BAR.SYNC.DEFER_BLOCKING 0x0 ;  /* 0x0000000000007b1d */ /* 0x000fec0000010000 */
[----:B------:R-:W-:Y:S04]  /*0d30*/  LDS R13, [R6] ;  /* 0x00000000060d7984 */ /* 0x000fe80000000800 */
[----:B------:R-:W0:Y:S04]  /*0d40*/  LDS.64 R10, [R4] ;  /* 0x00000000040a7984 */ /* 0x000e280000000a00 */
[----:B------:R-:W1:Y:S04]  /*0d50*/  LDS R27, [R6+0x28] ;  /* 0x00002800061b7984 */ /* 0x000e680000000800 */
[----:B------:R-:W-:Y:S04]  /*0d60*/  LDS R24, [R6+0x50] ;  /* 0x0000500006187984 */ /* 0x000fe80000000800 */
[----:B------:R-:W2:Y:S04]  /*0d70*/  LDS.64 R18, [R4+0x8] ;  /* 0x0000080004127984 */ /* 0x000ea80000000a00 */
[----:B------:R-:W3:Y:S04]  /*0d80*/  LDS R22, [R6+0x78] ;  /* 0x0000780006167984 */ /* 0x000ee80000000800 */
[----:B------:R-:W-:Y:S04]  /*0d90*/  LDS R9, [R6+0xc8] ;  /* 0x0000c80006097984 */ /* 0x000fe80000000800 */
[----:B------:R-:W-:Y:S01]  /*0da0*/  LDS R29, [R6+0x140] ;  /* 0x00014000061d7984 */ /* 0x000fe20000000800 */
[----:B0-----:R-:W-:-:S03]  /*0db0*/  FFMA R10, R10, R13, R14 ;  /* 0x0000000d0a0a7223 */ /* 0x001fc6000000000e */
[----:B------:R-:W-:Y:S04]  /*0dc0*/  LDS R13, [R6+0xa0] ;  /* 0x0000a000060d7984 */ /* 0x000fe80000000800 */
[----:B------:R-:W0:Y:S01]  /*0dd0*/  LDS.64 R14, [R4+0x10] ;  /* 0x00001000040e7984 */ /* 0x000e220000000a00 */
[----:B-1----:R-:W-:-:S04]  /*0de0*/  FFMA R11, R27, R11, R10 ;  /* 0x0000000b1b0b7223 */ /* 0x002fc8000000000a */
[----:B--2---:R-:W-:Y:S01]  /*0df0*/  FFMA R11, R18, R24, R11 ;  /* 0x00000018120b7223 */ /* 0x004fe2000000000b */
[----:B------:R-:W-:Y:S02]  /*0e00*/  IMAD R27, R2, R0, R25 ;  /* 0x00000000021b7224 */ /* 0x000fe400078e0219 */
[----:B------:R-:W-:Y:S01]  /*0e10*/  LDS R2, [R6+0x168] ;  /* 0x0001680006027984 */ /* 0x000fe20000000800 */
[----:B---3--:R-:W-:Y:S01]  /*0e20*/  FFMA R11, R22, R19, R11 ;  /* 0x00000013160b7223 */ /* 0x008fe2000000000b */
[----:B------:R-:W-:Y:S02]  /*0e30*/  IMAD.WIDE.U32 R18, R27, 0x4, R16 ;  /* 0x000000041b127825 */ /* 0x000fe400078e0010 */
[----:B------:R-:W-:Y:S04]  /*0e40*/  LDS R22, [R6+0x118] ;  /* 0x0001180006167984 */ /* 0x000fe80000000800 */
[----:B------:R-:W-:Y:S01]  /*0e50*/  LDS.64 R16, [R4+0x20] ;  /* 0x0000200004107984 */ /* 0x000fe20000000a00 */
[----:B0-----:R-:W-:-:S03]  /*0e60*/  FFMA R14, R14, R13, R11 ;  /* 0x0000000d0e0e7223 */ /* 0x001fc6000000000b */
[----:B------:R-:W-:Y:S04]  /*0e70*/  LDS R13, [R6+0xf0] ;  /* 0x0000f000060d7984 */ /* 0x000fe80000000800 */
[----:B------:R-:W0:Y:S01]  /*0e80*/  LDS.64 R10, [R4+0x18] ;  /* 0x00001800040a7984 */ /* 0x000e220000000a00 */
[----:B------:R-:W-:Y:S06]  /*0e90*/  BAR.SYNC.DEFER_BLOCKING 0x0 ;  /* 0x0000000000007b1d */ /* 0x000fec0000010000 */
[----:B------:R-:W2:Y:S04]  /*0ea0*/  LDG.E R20, desc[UR4][R20.64] ;  /* 0x0000000414147981 */ /* 0x000ea8000c1e1900 */
[----:B------:R1:W3:Y:S02]  /*0eb0*/  LDG.E R18, desc[UR4][R18.64] ;  /* 0x0000000412127981 */ /* 0x0002e4000c1e1900 */
[----:B-1----:R-:W-:-:S04]  /*0ec0*/  FFMA R19, R9, R15, R14 ;  /* 0x0000000f09137223 */ /* 0x002fc8000000000e */
[----:B0-----:R-:W-:-:S04]  /*0ed0*/  FFMA R13, R10, R13, R19 ;  /* 0x0000000d0a0d7223 */ /* 0x001fc80000000013 */
[----:B------:R-:W-:-:S04]  /*0ee0*/  FFMA R11, R22, R11, R13 ;  /* 0x0000000b160b7223 */ /* 0x000fc8000000000d */
[----:B------:R-:W-:-:S04]  /*0ef0*/  FFMA R29, R16, R29, R11 ;  /* 0x0000001d101d7223 */ /* 0x000fc8000000000b */
[----:B------:R-:W-:Y:S01]  /*0f00*/  FFMA R17, R2, R17, R29 ;  /* 0x0000001102117223 */ /* 0x000fe2000000001d */
[----:B------:R-:W-:Y:S01]  /*0f10*/  IADD3 R8, PT, PT, R8, 0x2, RZ ;  /* 0x0000000208087810 */ /* 0x000fe20007ffe0ff */
        /* <DEDUP_REMOVED lines=10> */
[----:B------:R-:W4:Y:S04]  /*0fc0*/  LDS.64 R10, [R4+0x10] ;  /* 0x00001000040a7984 */ /* 0x000f280000000a00 */
[----:B------:R-:W5:Y:S04]  /*0fd0*/  LDS R2, [R6+0xc8] ;  /* 0x0000c80006027984 */ /* 0x000f680000000800 */
[----:B------:R-:W-:Y:S04]  /*0fe0*/  LDS R21, [R6+0xf0] ;  /* 0x0000f00006157984 */ /* 0x000fe80000000800 */
[----:B------:R-:W-:Y:S01]  /*0ff0*/  LDS R22, [R6+0x118] ;  /* 0x0001180006167984 */ /* 0x000fe20000000800 */
[----:B0-----:R-:W-:-:S03]  /*1000*/  FFMA R19, R26, R28, R17 ;  /* 0x0000001c1a137223 */ /* 0x001fc60000000011 */
[----:B------:R-:W0:Y:S01]  /*1010*/  LDS.64 R16, [R4+0x18] ;  /* 0x0000180004107984 */ /* 0x000e220000000a00 */
[----:B-1----:R-:W-:-:S03]  /*1020*/  FFMA R29, R24, R27, R19 ;  /* 0x0000001b181d7223 */ /* 0x002fc60000000013 */
[----:B------:R-:W-:Y:S04]  /*1030*/  LDS R27, [R6+0x140] ;  /* 0x00014000061b7984 */ /* 0x000fe80000000800 */
[----:B------:R-:W1:Y:S01]  /*1040*/  LDS.64 R18, [R4+0x20] ;  /* 0x0000200004127984 */ /* 0x000e620000000a00 */
[----:B--2---:R-:W-:-:S03]  /*1050*/  FFMA R9, R14, R9, R29 ;  /* 0x000000090e097223 */ /* 0x004fc6000000001d */
[----:B------:R-:W2:Y:S01]  /*1060*/  LDS R14, [R6+0x168] ;  /* 0x00016800060e7984 */ /* 0x000ea20000000800 */
[----:B---3--:R-:W-:-:S04]  /*1070*/  FFMA R9, R20, R15, R9 ;  /* 0x0000000f14097223 */ /* 0x008fc80000000009 */
[----:B----4-:R-:W-:-:S04]  /*1080*/  FFMA R9, R10, R13, R9 ;  /* 0x0000000d0a097223 */ /* 0x010fc80000000009 */
[----:B-----5:R-:W-:-:S04]  /*1090*/  FFMA R9, R2, R11, R9 ;  /* 0x0000000b02097223 */ /* 0x020fc80000000009 */
[----:B0-----:R-:W-:-:S04]  /*10a0*/  FFMA R9, R16, R21, R9 ;  /* 0x0000001510097223 */ /* 0x001fc80000000009 */
[----:B------:R-:W-:-:S04]  /*10b0*/  FFMA R9, R22, R17, R9 ;  /* 0x0000001116097223 */ /* 0x000fc80000000009 */
[----:B-1----:R-:W-:-:S04]  /*10c0*/  FFMA R9, R18, R27, R9 ;  /* 0x0000001b12097223 */ /* 0x002fc80000000009 */
[----:B--2---:R-:W-:Y:S01]  /*10d0*/  FFMA R14, R14, R19, R9 ;  /* 0x000000130e0e7223 */ /* 0x004fe20000000009 */
[----:B------:R-:W-:Y:S06]  /*10e0*/  BAR.SYNC.DEFER_BLOCKING 0x0 ;  /* 0x0000000000007b1d */ /* 0x000fec0000010000 */
.L_x_3:
[----:B------:R-:W-:Y:S05]  /*10f0*/  @P1 BRA `(.L_x_0) ;  /* 0x0000000000981947 */ /* 0x000fea0003800000 */
[----:B------:R-:W0:Y:S01]  /*1100*/  LDC.64 R16, c[0x0][0x380] ;  /* 0x0000e000ff107b82 */ /* 0x000e220000000a00 */
[C---:B------:R-:W-:Y:S02]  /*1110*/  IMAD R3, R8.reuse, 0xa, R3 ;  /* 0x0000000a08037824 */ /* 0x040fe400078e0203 */
[----:B------:R-:W-:Y:S02]  /*1120*/  IMAD R23, R8, 0xa, R23 ;  /* 0x0000000a08177824 */ /* 0x000fe400078e0217 */
[----:B------:R-:W-:-:S03]  /*1130*/  IMAD R3, R3, R0, R25 ;  /* 0x0000000003037224 */ /* 0x000fc600078e0219 */
[----:B------:R-:W1:Y:S01]  /*1140*/  LDC.64 R10, c[0x0][0x388] ;  /* 0x0000e200ff0a7b82 */ /* 0x000e620000000a00 */
[----:B0-----:R-:W-:-:S06]  /*1150*/  IMAD.WIDE.U32 R16, R23, 0x4, R16 ;  /* 0x0000000417107825 */ /* 0x001fcc00078e0010 */
[----:B------:R-:W2:Y:S01]  /*1160*/  LDG.E R16, desc[UR4][R16.64] ;  /* 0x0000000410107981 */ /* 0x000ea2000c1e1900 */
[----:B-1----:R-:W-:-:S05]  /*1170*/  IMAD.WIDE.U32 R8, R3, 0x4, R10 ;  /* 0x0000000403087825 */ /* 0x002fca00078e000a */
        /* <DEDUP_REMOVED lines=14> */
[----:B------:R-:W5:Y:S04]  /*1260*/  LDS.64 R16, [R4+0x18] ;  /* 0x0000180004107984 */ /* 0x000f680000000a00 */
[----:B------:R-:W5:Y:S04]  /*1270*/  LDS R20, [R6+0x118] ;  /* 0x0001180006147984 */ /* 0x000f680000000800 */
[----:B------:R-:W-:Y:S04]  /*1280*/  LDS R5, [R6+0x140] ;  /* 0x0001400006057984 */ /* 0x000fe80000000800 */
[----:B------:R-:W5:Y:S04]  /*1290*/  LDS.64 R18, [R4+0x20] ;  /* 0x0000200004127984 */ /* 0x000f680000000a00 */
[----:B------:R-:W5:Y:S01]  /*12a0*/  LDS R24, [R6+0x168] ;  /* 0x0001680006187984 */ /* 0x000f620000000800 */
[----:B0-----:R-:W-:-:S04]  /*12b0*/  FFMA R2, R2, R15, R14 ;  /* 0x0000000f02027223 */ /* 0x001fc8000000000e */
[----:B-1----:R-:W-:-:S04]  /*12c0*/  FFMA R3, R21, R3, R2 ;  /* 0x0000000315037223 */ /* 0x002fc80000000002 */
[----:B--2---:R-:W-:-:S04]  /*12d0*/  FFMA R10, R10, R23, R3 ;  /* 0x000000170a0a7223 */ /* 0x004fc80000000003 */
[----:B---3--:R-:W-:-:S04]  /*12e0*/  FFMA R11, R27, R11, R10 ;  /* 0x0000000b1b0b7223 */ /* 0x008fc8000000000a */
[----:B----4-:R-:W-:-:S04]  /*12f0*/  FFMA R11, R8, R13, R11 ;  /* 0x0000000d080b7223 */ /* 0x010fc8000000000b */
[----:B-----5:R-:W-:-:S04]  /*1300*/  FFMA R9, R22, R9, R11 ;  /* 0x0000000916097223 */ /* 0x020fc8000000000b */
[----:B------:R-:W-:-:S04]  /*1310*/  FFMA R7, R16, R7, R9 ;  /* 0x0000000710077223 */ /* 0x000fc80000000009 */
[----:B------:R-:W-:-:S04]  /*1320*/  FFMA R7, R20, R17, R7 ;  /* 0x0000001114077223 */ /* 0x000fc80000000007 */
[----:B------:R-:W-:-:S04]  /*1330*/  FFMA R5, R18, R5, R7 ;  /* 0x0000000512057223 */ /* 0x000fc80000000007 */
[----:B------:R-:W-:Y:S01]  /*1340*/  FFMA R14, R24, R19, R5 ;  /* 0x00000013180e7223 */ /* 0x000fe20000000005 */
[----:B------:R-:W-:Y:S06]  /*1350*/  BAR.SYNC.DEFER_BLOCKING 0x0 ;  /* 0x0000000000007b1d */ /* 0x000fec0000010000 */
.L_x_0:
[----:B------:R-:W-:-:S04]  /*1360*/  VIMNMX R3, PT, PT, R12, R25, !PT ;  /* 0x000000190c037248 */ /* 0x000fc80007fe0100 */
[----:B------:R-:W-:-:S13]  /*1370*/  ISETP.GE.AND P0, PT, R3, R0, PT ;  /* 0x000000000300720c */ /* 0x000fda0003f06270 */
[----:B------:R-:W-:Y:S05]  /*1380*/  @P0 EXIT ;  /* 0x000000000000094d */ /* 0x000fea0003800000 */
[----:B------:R-:W0:Y:S01]  /*1390*/  LDC.64 R2, c[0x0][0x390] ;  /* 0x0000e400ff027b82 */ /* 0x000e220000000a00 */
[----:B------:R-:W-:-:S04]  /*13a0*/  IMAD R25, R12, R0, R25 ;  /* 0x000000000c197224 */ /* 0x000fc800078e0219 */
[----:B0-----:R-:W-:-:S05]  /*13b0*/  IMAD.WIDE R2, R25, 0x4, R2 ;  /* 0x0000000419027825 */ /* 0x001fca00078e0202 */
[----:B------:R-:W-:Y:S01]  /*13c0*/  STG.E desc[UR4][R2.64], R14 ;  /* 0x0000000e02007986 */ /* 0x000fe2000c101904 */
[----:B------:R-:W-:Y:S05]  /*13d0*/  EXIT ;  /* 0x000000000000794d */ /* 0x000fea0003800000 */
.L_x_4:
[----:B------:R-:W-:-:S00]  /*13e0*/  BRA `(.L_x_4) ;  /* 0xfffffffc00fc7947 */ /* 0x000fc0000383ffff */
[----:B------:R-:W-:-:S00]  /*13f0*/  NOP ;  /* 0x0000000000007918 */ /* 0x000fc00000000000 */
        /* <DEDUP_REMOVED lines=8> */
.L_x_5:


//--------------------- .nv.shared._Z9MatrixMulPfS_S_i --------------------------
	.section	.nv.shared._Z9MatrixMulPfS_S_i,"aw",@nobits
	.sectionflags	@""
	.align	4
.nv.shared._Z9MatrixMulPfS_S_i:
	.zero		1824


//--------------------- .nv.shared.reserved.0     --------------------------
	.section	.nv.shared.reserved.0,"aw",@nobits
	.weak		__nv_reservedSMEM_offset_0_alias
	.size		__nv_reservedSMEM_offset_0_alias, 0, 64
	.other		__nv_reservedSMEM_offset_0_alias,@"STO_CUDA_RESERVED_SHARED STV_DEFAULT"
__nv_reservedSMEM_offset_0_alias:
	.zero		0
	.zero		64


//--------------------- .nv.constant0._Z9MatrixMulPfS_S_i --------------------------
	.section	.nv.constant0._Z9MatrixMulPfS_S_i,"a",@progbits
	.sectionflags	@""
	.align	4
.nv.constant0._Z9MatrixMulPfS_S_i:
	.zero		924


//--------------------- SYMBOLS --------------------------

	.type		.nv.reservedSmem.offset0,@object
	.size		.nv.reservedSmem.offset0,0x4
	.type		.nv.reservedSmem.cap,@object
	.size		.nv.reservedSmem.cap,0x4
